//
// Generated by NVIDIA NVVM Compiler
//
// Compiler Build ID: CL-36424714
// Cuda compilation tools, release 13.0, V13.0.88
// Based on NVVM 20.0.0
//

.version 9.0
.target sm_100
.address_size 64

	// .globl	_Z15naivePrefixScanPiS_i
.extern .shared .align 16 .b8 temp[];

.visible .entry _Z15naivePrefixScanPiS_i(
	.param .u64 .ptr .align 1 _Z15naivePrefixScanPiS_i_param_0,
	.param .u64 .ptr .align 1 _Z15naivePrefixScanPiS_i_param_1,
	.param .u32 _Z15naivePrefixScanPiS_i_param_2
)
{
	.reg .pred 	%p<11>;
	.reg .b32 	%r<109>;
	.reg .b64 	%rd<20>;

	ld.param.u64 	%rd9, [_Z15naivePrefixScanPiS_i_param_0];
	ld.param.u64 	%rd8, [_Z15naivePrefixScanPiS_i_param_1];
	ld.param.u32 	%r31, [_Z15naivePrefixScanPiS_i_param_2];
	cvta.to.global.u64 	%rd1, %rd9;
	mov.u32 	%r32, %tid.x;
	mov.u32 	%r33, %ctaid.x;
	mov.u32 	%r34, %ntid.x;
	mad.lo.s32 	%r1, %r33, %r34, %r32;
	setp.ge.s32 	%p1, %r1, %r31;
	@%p1 bra 	$L__BB0_15;
	setp.lt.s32 	%p2, %r1, 0;
	mov.b32 	%r108, 0;
	@%p2 bra 	$L__BB0_14;
	add.s32 	%r2, %r1, 1;
	and.b32  	%r3, %r2, 15;
	setp.lt.u32 	%p3, %r1, 15;
	mov.b32 	%r101, 0;
	mov.u32 	%r108, %r101;
	@%p3 bra 	$L__BB0_5;
	and.b32  	%r101, %r2, 2147483632;
	neg.s32 	%r95, %r101;
	add.s64 	%rd18, %rd1, 32;
	mov.b32 	%r108, 0;
$L__BB0_4:
	.pragma "nounroll";
	ld.global.u32 	%r39, [%rd18+-32];
	add.s32 	%r40, %r39, %r108;
	ld.global.u32 	%r41, [%rd18+-28];
	add.s32 	%r42, %r41, %r40;
	ld.global.u32 	%r43, [%rd18+-24];
	add.s32 	%r44, %r43, %r42;
	ld.global.u32 	%r45, [%rd18+-20];
	add.s32 	%r46, %r45, %r44;
	ld.global.u32 	%r47, [%rd18+-16];
	add.s32 	%r48, %r47, %r46;
	ld.global.u32 	%r49, [%rd18+-12];
	add.s32 	%r50, %r49, %r48;
	ld.global.u32 	%r51, [%rd18+-8];
	add.s32 	%r52, %r51, %r50;
	ld.global.u32 	%r53, [%rd18+-4];
	add.s32 	%r54, %r53, %r52;
	ld.global.u32 	%r55, [%rd18];
	add.s32 	%r56, %r55, %r54;
	ld.global.u32 	%r57, [%rd18+4];
	add.s32 	%r58, %r57, %r56;
	ld.global.u32 	%r59, [%rd18+8];
	add.s32 	%r60, %r59, %r58;
	ld.global.u32 	%r61, [%rd18+12];
	add.s32 	%r62, %r61, %r60;
	ld.global.u32 	%r63, [%rd18+16];
	add.s32 	%r64, %r63, %r62;
	ld.global.u32 	%r65, [%rd18+20];
	add.s32 	%r66, %r65, %r64;
	ld.global.u32 	%r67, [%rd18+24];
	add.s32 	%r68, %r67, %r66;
	ld.global.u32 	%r69, [%rd18+28];
	add.s32 	%r108, %r69, %r68;
	add.s32 	%r95, %r95, 16;
	add.s64 	%rd18, %rd18, 64;
	setp.ne.s32 	%p4, %r95, 0;
	@%p4 bra 	$L__BB0_4;
$L__BB0_5:
	setp.eq.s32 	%p5, %r3, 0;
	@%p5 bra 	$L__BB0_14;
	and.b32  	%r13, %r2, 7;
	setp.lt.u32 	%p6, %r3, 8;
	@%p6 bra 	$L__BB0_8;
	mul.wide.u32 	%rd10, %r101, 4;
	add.s64 	%rd11, %rd1, %rd10;
	ld.global.u32 	%r71, [%rd11];
	add.s32 	%r72, %r71, %r108;
	ld.global.u32 	%r73, [%rd11+4];
	add.s32 	%r74, %r73, %r72;
	ld.global.u32 	%r75, [%rd11+8];
	add.s32 	%r76, %r75, %r74;
	ld.global.u32 	%r77, [%rd11+12];
	add.s32 	%r78, %r77, %r76;
	ld.global.u32 	%r79, [%rd11+16];
	add.s32 	%r80, %r79, %r78;
	ld.global.u32 	%r81, [%rd11+20];
	add.s32 	%r82, %r81, %r80;
	ld.global.u32 	%r83, [%rd11+24];
	add.s32 	%r84, %r83, %r82;
	ld.global.u32 	%r85, [%rd11+28];
	add.s32 	%r108, %r85, %r84;
	add.s32 	%r101, %r101, 8;
$L__BB0_8:
	setp.eq.s32 	%p7, %r13, 0;
	@%p7 bra 	$L__BB0_14;
	and.b32  	%r19, %r2, 3;
	setp.lt.u32 	%p8, %r13, 4;
	@%p8 bra 	$L__BB0_11;
	mul.wide.u32 	%rd12, %r101, 4;
	add.s64 	%rd13, %rd1, %rd12;
	ld.global.u32 	%r87, [%rd13];
	add.s32 	%r88, %r87, %r108;
	ld.global.u32 	%r89, [%rd13+4];
	add.s32 	%r90, %r89, %r88;
	ld.global.u32 	%r91, [%rd13+8];
	add.s32 	%r92, %r91, %r90;
	ld.global.u32 	%r93, [%rd13+12];
	add.s32 	%r108, %r93, %r92;
	add.s32 	%r101, %r101, 4;
$L__BB0_11:
	setp.eq.s32 	%p9, %r19, 0;
	@%p9 bra 	$L__BB0_14;
	mul.wide.u32 	%rd14, %r101, 4;
	add.s64 	%rd19, %rd1, %rd14;
	neg.s32 	%r106, %r19;
$L__BB0_13:
	.pragma "nounroll";
	ld.global.u32 	%r94, [%rd19];
	add.s32 	%r108, %r94, %r108;
	add.s64 	%rd19, %rd19, 4;
	add.s32 	%r106, %r106, 1;
	setp.ne.s32 	%p10, %r106, 0;
	@%p10 bra 	$L__BB0_13;
$L__BB0_14:
	cvta.to.global.u64 	%rd15, %rd8;
	mul.wide.s32 	%rd16, %r1, 4;
	add.s64 	%rd17, %rd15, %rd16;
	st.global.u32 	[%rd17], %r108;
$L__BB0_15:
	ret;

}
	// .globl	_Z19recursivePrefixScanPiS_i
.visible .entry _Z19recursivePrefixScanPiS_i(
	.param .u64 .ptr .align 1 _Z19recursivePrefixScanPiS_i_param_0,
	.param .u64 .ptr .align 1 _Z19recursivePrefixScanPiS_i_param_1,
	.param .u32 _Z19recursivePrefixScanPiS_i_param_2
)
{
	.reg .pred 	%p<5>;
	.reg .b32 	%r<25>;
	.reg .b64 	%rd<9>;

	ld.param.u64 	%rd1, [_Z19recursivePrefixScanPiS_i_param_0];
	ld.param.u64 	%rd2, [_Z19recursivePrefixScanPiS_i_param_1];
	ld.param.u32 	%r9, [_Z19recursivePrefixScanPiS_i_param_2];
	mov.u32 	%r1, %tid.x;
	mov.u32 	%r10, %ctaid.x;
	mov.u32 	%r2, %ntid.x;
	mad.lo.s32 	%r3, %r10, %r2, %r1;
	setp.ge.s32 	%p1, %r3, %r9;
	@%p1 bra 	$L__BB1_7;
	cvta.to.global.u64 	%rd3, %rd1;
	mul.wide.s32 	%rd4, %r3, 4;
	add.s64 	%rd5, %rd3, %rd4;
	ld.global.u32 	%r11, [%rd5];
	shl.b32 	%r12, %r1, 2;
	mov.u32 	%r13, temp;
	add.s32 	%r4, %r13, %r12;
	st.shared.u32 	[%r4], %r11;
	bar.sync 	0;
	setp.lt.u32 	%p2, %r2, 2;
	@%p2 bra 	$L__BB1_6;
	mov.b32 	%r23, 1;
$L__BB1_3:
	setp.lt.u32 	%p3, %r1, %r23;
	mov.b32 	%r24, 0;
	@%p3 bra 	$L__BB1_5;
	sub.s32 	%r16, %r1, %r23;
	shl.b32 	%r17, %r16, 2;
	add.s32 	%r19, %r13, %r17;
	ld.shared.u32 	%r24, [%r19];
$L__BB1_5:
	bar.sync 	0;
	ld.shared.u32 	%r20, [%r4];
	add.s32 	%r21, %r20, %r24;
	st.shared.u32 	[%r4], %r21;
	bar.sync 	0;
	shl.b32 	%r23, %r23, 1;
	setp.lt.u32 	%p4, %r23, %r2;
	@%p4 bra 	$L__BB1_3;
$L__BB1_6:
	ld.shared.u32 	%r22, [%r4];
	cvta.to.global.u64 	%rd6, %rd2;
	add.s64 	%rd8, %rd6, %rd4;
	st.global.u32 	[%rd8], %r22;
$L__BB1_7:
	ret;

}


// ===== COMPILED SASS (sm_100) =====

	.target	sm_100

	.elftype	@"ET_EXEC"


//--------------------- .note.nv.tkinfo           --------------------------
	.section	.note.nv.tkinfo,"",@"SHT_NOTE"
	.sectionflags	@"SHF_NOTE_NV_TKINFO"
	.tkinfo
        /*0018*/ 	.word	0x00000002
        /*0030*/ 	.string	""
        /*0030*/ 	.string	"ptxas"
        /*0030*/ 	.string	"Cuda compilation tools, release 13.0, V13.0.88"
        /*0030*/ 	.string	"Build cuda_13.0.r13.0/compiler.36424714_0"
        /*0030*/ 	.string	"-arch sm_100 -m 64 "



//--------------------- .note.nv.cuinfo           --------------------------
	.section	.note.nv.cuinfo,"",@"SHT_NOTE"
	.sectionflags	@"SHF_NOTE_NV_CUINFO"
        /*0018*/ 	.short	0x0002
        /*001a*/ 	.short	0x0064
        /*001c*/ 	.short	0x0082
	.zero		2


//--------------------- .nv.info                  --------------------------
	.section	.nv.info,"",@"SHT_CUDA_INFO"
	.align	4


	//----- nvinfo : EIATTR_REGCOUNT
	.align		4
        /*0000*/ 	.byte	0x04, 0x2f
        /*0002*/ 	.short	(.L_1 - .L_0)
	.align		4
.L_0:
        /*0004*/ 	.word	index@(_Z15naivePrefixScanPiS_i)
        /*0008*/ 	.word	0x0000001b


	//----- nvinfo : EIATTR_FRAME_SIZE
	.align		4
.L_1:
        /*000c*/ 	.byte	0x04, 0x11
        /*000e*/ 	.short	(.L_3 - .L_2)
	.align		4
.L_2:
        /*0010*/ 	.word	index@(_Z15naivePrefixScanPiS_i)
        /*0014*/ 	.word	0x00000000


	//----- nvinfo : EIATTR_REGCOUNT
	.align		4
.L_3:
        /*0018*/ 	.byte	0x04, 0x2f
        /*001a*/ 	.short	(.L_5 - .L_4)
	.align		4
.L_4:
        /*001c*/ 	.word	index@(_Z19recursivePrefixScanPiS_i)
        /*0020*/ 	.word	0x0000000c


	//----- nvinfo : EIATTR_FRAME_SIZE
	.align		4
.L_5:
        /*0024*/ 	.byte	0x04, 0x11
        /*0026*/ 	.short	(.L_7 - .L_6)
	.align		4
.L_6:
        /*0028*/ 	.word	index@(_Z19recursivePrefixScanPiS_i)
        /*002c*/ 	.word	0x00000000


	//----- nvinfo : EIATTR_MIN_STACK_SIZE
	.align		4
.L_7:
        /*0030*/ 	.byte	0x04, 0x12
        /*0032*/ 	.short	(.L_9 - .L_8)
	.align		4
.L_8:
        /*0034*/ 	.word	index@(_Z19recursivePrefixScanPiS_i)
        /*0038*/ 	.word	0x00000000


	//----- nvinfo : EIATTR_MIN_STACK_SIZE
	.align		4
.L_9:
        /*003c*/ 	.byte	0x04, 0x12
        /*003e*/ 	.short	(.L_11 - .L_10)
	.align		4
.L_10:
        /*0040*/ 	.word	index@(_Z15naivePrefixScanPiS_i)
        /*0044*/ 	.word	0x00000000
.L_11:


//--------------------- .nv.compat                --------------------------
	.section	.nv.compat,"",@"SHT_CUDA_COMPAT_INFO"
	.align	4
        /*0000*/ 	.byte	0x02, 0x09, 0x00, 0x00, 0x02, 0x02, 0x01, 0x00, 0x02, 0x05, 0x05, 0x00, 0x03, 0x07, 0x01, 0x01
        /*0010*/ 	.byte	0x02, 0x03, 0x00, 0x00, 0x02, 0x06, 0x01, 0x00, 0x04, 0x0b, 0x08, 0x00, 0x09, 0x00, 0x00, 0x00
        /*0020*/ 	.byte	0x00, 0x00, 0x00, 0x00


//--------------------- .nv.info._Z19recursivePrefixScanPiS_i --------------------------
	.section	.nv.info._Z19recursivePrefixScanPiS_i,"",@"SHT_CUDA_INFO"
	.sectionflags	@""
	.align	4


	//----- nvinfo : EIATTR_CUDA_API_VERSION
	.align		4
        /*0000*/ 	.byte	0x04, 0x37
        /*0002*/ 	.short	(.L_13 - .L_12)
.L_12:
        /*0004*/ 	.word	0x00000082


	//----- nvinfo : EIATTR_KPARAM_INFO
	.align		4
.L_13:
        /*0008*/ 	.byte	0x04, 0x17
        /*000a*/ 	.short	(.L_15 - .L_14)
.L_14:
        /*000c*/ 	.word	0x00000000
        /*0010*/ 	.short	0x0002
        /*0012*/ 	.short	0x0010
        /*0014*/ 	.byte	0x00, 0xf0, 0x11, 0x00


	//----- nvinfo : EIATTR_KPARAM_INFO
	.align		4
.L_15:
        /*0018*/ 	.byte	0x04, 0x17
        /*001a*/ 	.short	(.L_17 - .L_16)
.L_16:
        /*001c*/ 	.word	0x00000000
        /*0020*/ 	.short	0x0001
        /*0022*/ 	.short	0x0008
        /*0024*/ 	.byte	0x00, 0xf5, 0x21, 0x00


	//----- nvinfo : EIATTR_KPARAM_INFO
	.align		4
.L_17:
        /*0028*/ 	.byte	0x04, 0x17
        /*002a*/ 	.short	(.L_19 - .L_18)
.L_18:
        /*002c*/ 	.word	0x00000000
        /*0030*/ 	.short	0x0000
        /*0032*/ 	.short	0x0000
        /*0034*/ 	.byte	0x00, 0xf5, 0x21, 0x00


	//----- nvinfo : EIATTR_SPARSE_MMA_MASK
	.align		4
.L_19:
        /*0038*/ 	.byte	0x03, 0x50
        /*003a*/ 	.short	0x0000


	//----- nvinfo : EIATTR_MAXREG_COUNT
	.align		4
        /*003c*/ 	.byte	0x03, 0x1b
        /*003e*/ 	.short	0x00ff


	//----- nvinfo : EIATTR_NUM_BARRIERS
	.align		4
        /*0040*/ 	.byte	0x02, 0x4c
        /*0042*/ 	.byte	0x01
	.zero		1


	//----- nvinfo : EIATTR_MERCURY_ISA_VERSION
	.align		4
        /*0044*/ 	.byte	0x03, 0x5f
        /*0046*/ 	.short	0x0101


	//----- nvinfo : EIATTR_VRC_CTA_INIT_COUNT
	.align		4
        /*0048*/ 	.byte	0x02, 0x4a
	.zero		1
	.zero		1


	//----- nvinfo : EIATTR_EXIT_INSTR_OFFSETS
	.align		4
        /*004c*/ 	.byte	0x04, 0x1c
        /*004e*/ 	.short	(.L_21 - .L_20)


	//   ....[0]....
.L_20:
        /*0050*/ 	.word	0x00000070


	//   ....[1]....
        /*0054*/ 	.word	0x00000260


	//----- nvinfo : EIATTR_CBANK_PARAM_SIZE
	.align		4
.L_21:
        /*0058*/ 	.byte	0x03, 0x19
        /*005a*/ 	.short	0x0014


	//----- nvinfo : EIATTR_PARAM_CBANK
	.align		4
        /*005c*/ 	.byte	0x04, 0x0a
        /*005e*/ 	.short	(.L_23 - .L_22)
	.align		4
.L_22:
        /*0060*/ 	.word	index@(.nv.constant0._Z19recursivePrefixScanPiS_i)
        /*0064*/ 	.short	0x0380
        /*0066*/ 	.short	0x0014


	//----- nvinfo : EIATTR_SW_WAR
	.align		4
.L_23:
        /*0068*/ 	.byte	0x04, 0x36
        /*006a*/ 	.short	(.L_25 - .L_24)
.L_24:
        /*006c*/ 	.word	0x00000008
.L_25:


//--------------------- .nv.info._Z15naivePrefixScanPiS_i --------------------------
	.section	.nv.info._Z15naivePrefixScanPiS_i,"",@"SHT_CUDA_INFO"
	.sectionflags	@""
	.align	4


	//----- nvinfo : EIATTR_CUDA_API_VERSION
	.align		4
        /*0000*/ 	.byte	0x04, 0x37
        /*0002*/ 	.short	(.L_27 - .L_26)
.L_26:
        /*0004*/ 	.word	0x00000082


	//----- nvinfo : EIATTR_KPARAM_INFO
	.align		4
.L_27:
        /*0008*/ 	.byte	0x04, 0x17
        /*000a*/ 	.short	(.L_29 - .L_28)
.L_28:
        /*000c*/ 	.word	0x00000000
        /*0010*/ 	.short	0x0002
        /*0012*/ 	.short	0x0010
        /*0014*/ 	.byte	0x00, 0xf0, 0x11, 0x00


	//----- nvinfo : EIATTR_KPARAM_INFO
	.align		4
.L_29:
        /*0018*/ 	.byte	0x04, 0x17
        /*001a*/ 	.short	(.L_31 - .L_30)
.L_30:
        /*001c*/ 	.word	0x00000000
        /*0020*/ 	.short	0x0001
        /*0022*/ 	.short	0x0008
        /*0024*/ 	.byte	0x00, 0xf5, 0x21, 0x00


	//----- nvinfo : EIATTR_KPARAM_INFO
	.align		4
.L_31:
        /*0028*/ 	.byte	0x04, 0x17
        /*002a*/ 	.short	(.L_33 - .L_32)
.L_32:
        /*002c*/ 	.word	0x00000000
        /*0030*/ 	.short	0x0000
        /*0032*/ 	.short	0x0000
        /*0034*/ 	.byte	0x00, 0xf5, 0x21, 0x00


	//----- nvinfo : EIATTR_SPARSE_MMA_MASK
	.align		4
.L_33:
        /*0038*/ 	.byte	0x03, 0x50
        /*003a*/ 	.short	0x0000


	//----- nvinfo : EIATTR_MAXREG_COUNT
	.align		4
        /*003c*/ 	.byte	0x03, 0x1b
        /*003e*/ 	.short	0x00ff


	//----- nvinfo : EIATTR_MERCURY_ISA_VERSION
	.align		4
        /*0040*/ 	.byte	0x03, 0x5f
        /*0042*/ 	.short	0x0101


	//----- nvinfo : EIATTR_VRC_CTA_INIT_COUNT
	.align		4
        /*0044*/ 	.byte	0x02, 0x4a
	.zero		1
	.zero		1


	//----- nvinfo : EIATTR_EXIT_INSTR_OFFSETS
	.align		4
        /*0048*/ 	.byte	0x04, 0x1c
        /*004a*/ 	.short	(.L_35 - .L_34)


	//   ....[0]....
.L_34:
        /*004c*/ 	.word	0x00000070


	//   ....[1]....
        /*0050*/ 	.word	0x00000710


	//----- nvinfo : EIATTR_CRS_STACK_SIZE
	.align		4
.L_35:
        /*0054*/ 	.byte	0x04, 0x1e
        /*0056*/ 	.short	(.L_37 - .L_36)
.L_36:
        /*0058*/ 	.word	0x00000000


	//----- nvinfo : EIATTR_CBANK_PARAM_SIZE
	.align		4
.L_37:
        /*005c*/ 	.byte	0x03, 0x19
        /*005e*/ 	.short	0x0014


	//----- nvinfo : EIATTR_PARAM_CBANK
	.align		4
        /*0060*/ 	.byte	0x04, 0x0a
        /*0062*/ 	.short	(.L_39 - .L_38)
	.align		4
.L_38:
        /*0064*/ 	.word	index@(.nv.constant0._Z15naivePrefixScanPiS_i)
        /*0068*/ 	.short	0x0380
        /*006a*/ 	.short	0x0014


	//----- nvinfo : EIATTR_SW_WAR
	.align		4
.L_39:
        /*006c*/ 	.byte	0x04, 0x36
        /*006e*/ 	.short	(.L_41 - .L_40)
.L_40:
        /*0070*/ 	.word	0x00000008
.L_41:


//--------------------- .nv.callgraph             --------------------------
	.section	.nv.callgraph,"",@"SHT_CUDA_CALLGRAPH"
	.align	4
	.sectionentsize	8
	.align		4
        /*0000*/ 	.word	0x00000000
	.align		4
        /*0004*/ 	.word	0xffffffff
	.align		4
        /*0008*/ 	.word	0x00000000
	.align		4
        /*000c*/ 	.word	0xfffffffe
	.align		4
        /*0010*/ 	.word	0x00000000
	.align		4
        /*0014*/ 	.word	0xfffffffd
	.align		4
        /*0018*/ 	.word	0x00000000
	.align		4
        /*001c*/ 	.word	0xfffffffc


//--------------------- .text._Z19recursivePrefixScanPiS_i --------------------------
	.section	.text._Z19recursivePrefixScanPiS_i,"ax",@progbits
	.align	128
        .global         _Z19recursivePrefixScanPiS_i
        .type           _Z19recursivePrefixScanPiS_i,@function
        .size           _Z19recursivePrefixScanPiS_i,(.L_x_14 - _Z19recursivePrefixScanPiS_i)
        .other          _Z19recursivePrefixScanPiS_i,@"STO_CUDA_ENTRY STV_DEFAULT"
_Z19recursivePrefixScanPiS_i:
.text._Z19recursivePrefixScanPiS_i:
[----:B------:R-:W-:Y:S01]  /*0000*/  LDC R1, c[0x0][0x37c] ;  /* 0x0000df00ff017b82 */ /* 0x000fe20000000800 */
[----:B------:R-:W0:Y:S07]  /*0010*/  S2R R4, SR_TID.X ;  /* 0x0000000000047919 */ /* 0x000e2e0000002100 */
[----:B------:R-:W0:Y:S01]  /*0020*/  S2UR UR4, SR_CTAID.X ;  /* 0x00000000000479c3 */ /* 0x000e220000002500 */
[----:B------:R-:W1:Y:S07]  /*0030*/  LDCU UR5, c[0x0][0x390] ;  /* 0x00007200ff0577ac */ /* 0x000e6e0008000800 */
[----:B------:R-:W0:Y:S02]  /*0040*/  LDC R9, c[0x0][0x360] ;  /* 0x0000d800ff097b82 */ /* 0x000e240000000800 */
[----:B0-----:R-:W-:-:S05]  /*0050*/  IMAD R5, R9, UR4, R4 ;  /* 0x0000000409057c24 */ /* 0x001fca000f8e0204 */
[----:B-1----:R-:W-:-:S13]  /*0060*/  ISETP.GE.AND P0, PT, R5, UR5, PT ;  /* 0x0000000505007c0c */ /* 0x002fda000bf06270 */
[----:B------:R-:W-:Y:S05]  /*0070*/  @P0 EXIT ;  /* 0x000000000000094d */ /* 0x000fea0003800000 */
[----:B------:R-:W0:Y:S01]  /*0080*/  LDC.64 R2, c[0x0][0x380] ;  /* 0x0000e000ff027b82 */ /* 0x000e220000000a00 */
[----:B------:R-:W1:Y:S01]  /*0090*/  LDCU.64 UR6, c[0x0][0x358] ;  /* 0x00006b00ff0677ac */ /* 0x000e620008000a00 */
[----:B0-----:R-:W-:-:S06]  /*00a0*/  IMAD.WIDE R2, R5, 0x4, R2 ;  /* 0x0000000405027825 */ /* 0x001fcc00078e0202 */
[----:B-1----:R-:W2:Y:S01]  /*00b0*/  LDG.E R2, desc[UR6][R2.64] ;  /* 0x0000000602027981 */ /* 0x002ea2000c1e1900 */
[----:B------:R-:W0:Y:S01]  /*00c0*/  S2UR UR5, SR_CgaCtaId ;  /* 0x00000000000579c3 */ /* 0x000e220000008800 */
[----:B------:R-:W-:Y:S01]  /*00d0*/  UMOV UR4, 0x400 ;  /* 0x0000040000047882 */ /* 0x000fe20000000000 */
[----:B------:R-:W-:Y:S01]  /*00e0*/  ISETP.GE.U32.AND P0, PT, R9, 0x2, PT ;  /* 0x000000020900780c */ /* 0x000fe20003f06070 */
[----:B0-----:R-:W-:-:S06]  /*00f0*/  ULEA UR4, UR5, UR4, 0x18 ;  /* 0x0000000405047291 */ /* 0x001fcc000f8ec0ff */
[----:B------:R-:W-:-:S05]  /*0100*/  LEA R7, R4, UR4, 0x2 ;  /* 0x0000000404077c11 */ /* 0x000fca000f8e10ff */
[----:B--2---:R0:W-:Y:S01]  /*0110*/  STS [R7], R2 ;  /* 0x0000000207007388 */ /* 0x0041e20000000800 */
[----:B------:R-:W-:Y:S06]  /*0120*/  BAR.SYNC.DEFER_BLOCKING 0x0 ;  /* 0x0000000000007b1d */ /* 0x000fec0000010000 */
[----:B------:R-:W-:Y:S05]  /*0130*/  @!P0 BRA `(.L_x_0) ;  /* 0x0000000000388947 */ /* 0x000fea0003800000 */
[----:B------:R-:W-:-:S05]  /*0140*/  UMOV UR5, 0x1 ;  /* 0x0000000100057882 */ /* 0x000fca0000000000 */
.L_x_1:
[----:B------:R-:W-:Y:S01]  /*0150*/  ISETP.GE.U32.AND P0, PT, R4, UR5, PT ;  /* 0x0000000504007c0c */ /* 0x000fe2000bf06070 */
[----:B-1----:R-:W-:-:S12]  /*0160*/  IMAD.MOV.U32 R0, RZ, RZ, RZ ;  /* 0x000000ffff007224 */ /* 0x002fd800078e00ff */
[----:B0-----:R-:W-:Y:S01]  /*0170*/  @P0 VIADD R2, R4, -UR5 ;  /* 0x8000000504020c36 */ /* 0x001fe20008000000 */
[----:B------:R-:W-:-:S04]  /*0180*/  USHF.L.U32 UR5, UR5, 0x1, URZ ;  /* 0x0000000105057899 */ /* 0x000fc800080006ff */
[----:B------:R-:W-:-:S05]  /*0190*/  @P0 LEA R2, R2, UR4, 0x2 ;  /* 0x0000000402020c11 */ /* 0x000fca000f8e10ff */
[----:B------:R-:W-:Y:S01]  /*01a0*/  @P0 LDS R0, [R2] ;  /* 0x0000000002000984 */ /* 0x000fe20000000800 */
[----:B------:R-:W-:Y:S01]  /*01b0*/  BAR.SYNC.DEFER_BLOCKING 0x0 ;  /* 0x0000000000007b1d */ /* 0x000fe20000010000 */
[----:B------:R-:W-:-:S05]  /*01c0*/  ISETP.LE.U32.AND P0, PT, R9, UR5, PT ;  /* 0x0000000509007c0c */ /* 0x000fca000bf03070 */
[----:B------:R-:W0:Y:S02]  /*01d0*/  LDS R3, [R7] ;  /* 0x0000000007037984 */ /* 0x000e240000000800 */
[----:B0-----:R-:W-:-:S05]  /*01e0*/  IMAD.IADD R0, R3, 0x1, R0 ;  /* 0x0000000103007824 */ /* 0x001fca00078e0200 */
[----:B------:R1:W-:Y:S01]  /*01f0*/  STS [R7], R0 ;  /* 0x0000000007007388 */ /* 0x0003e20000000800 */
[----:B------:R-:W-:Y:S06]  /*0200*/  BAR.SYNC.DEFER_BLOCKING 0x0 ;  /* 0x0000000000007b1d */ /* 0x000fec0000010000 */
[----:B------:R-:W-:Y:S05]  /*0210*/  @!P0 BRA `(.L_x_1) ;  /* 0xfffffffc00cc8947 */ /* 0x000fea000383ffff */
.L_x_0:
[----:B01----:R-:W0:Y:S01]  /*0220*/  LDS R7, [R7] ;  /* 0x0000000007077984 */ /* 0x003e220000000800 */
[----:B------:R-:W1:Y:S02]  /*0230*/  LDC.64 R2, c[0x0][0x388] ;  /* 0x0000e200ff027b82 */ /* 0x000e640000000a00 */
[----:B-1----:R-:W-:-:S05]  /*0240*/  IMAD.WIDE R2, R5, 0x4, R2 ;  /* 0x0000000405027825 */ /* 0x002fca00078e0202 */
[----:B0-----:R-:W-:Y:S01]  /*0250*/  STG.E desc[UR6][R2.64], R7 ;  /* 0x0000000702007986 */ /* 0x001fe2000c101906 */
[----:B------:R-:W-:Y:S05]  /*0260*/  EXIT ;  /* 0x000000000000794d */ /* 0x000fea0003800000 */
.L_x_2:
[----:B------:R-:W-:-:S00]  /*0270*/  BRA `(.L_x_2) ;  /* 0xfffffffc00fc7947 */ /* 0x000fc0000383ffff */
[----:B------:R-:W-:-:S00]  /*0280*/  NOP ;  /* 0x0000000000007918 */ /* 0x000fc00000000000 */
[----:B------:R-:W-:-:S00]  /*0290*/  NOP ;  /* 0x0000000000007918 */ /* 0x000fc00000000000 */
[----:B------:R-:W-:-:S00]  /*02a0*/  NOP ;  /* 0x0000000000007918 */ /* 0x000fc00000000000 */
[----:B------:R-:W-:-:S00]  /*02b0*/  NOP ;  /* 0x0000000000007918 */ /* 0x000fc00000000000 */
[----:B------:R-:W-:-:S00]  /*02c0*/  NOP ;  /* 0x0000000000007918 */ /* 0x000fc00000000000 */
[----:B------:R-:W-:-:S00]  /*02d0*/  NOP ;  /* 0x0000000000007918 */ /* 0x000fc00000000000 */
[----:B------:R-:W-:-:S00]  /*02e0*/  NOP ;  /* 0x0000000000007918 */ /* 0x000fc00000000000 */
[----:B------:R-:W-:-:S00]  /*02f0*/  NOP ;  /* 0x0000000000007918 */ /* 0x000fc00000000000 */
.L_x_14:


//--------------------- .text._Z15naivePrefixScanPiS_i --------------------------
	.section	.text._Z15naivePrefixScanPiS_i,"ax",@progbits
	.align	128
        .global         _Z15naivePrefixScanPiS_i
        .type           _Z15naivePrefixScanPiS_i,@function
        .size           _Z15naivePrefixScanPiS_i,(.L_x_15 - _Z15naivePrefixScanPiS_i)
        .other          _Z15naivePrefixScanPiS_i,@"STO_CUDA_ENTRY STV_DEFAULT"
_Z15naivePrefixScanPiS_i:
.text._Z15naivePrefixScanPiS_i:
        /* <DEDUP_REMOVED lines=8> */
[----:B------:R-:W-:Y:S01]  /*0080*/  ISETP.GE.AND P0, PT, R2, RZ, PT ;  /* 0x000000ff0200720c */ /* 0x000fe20003f06270 */
[----:B------:R-:W0:Y:S01]  /*0090*/  LDCU.64 UR6, c[0x0][0x358] ;  /* 0x00006b00ff0677ac */ /* 0x000e220008000a00 */
[----:B------:R-:W-:Y:S01]  /*00a0*/  BSSY.RECONVERGENT B0, `(.L_x_3) ;  /* 0x0000063000007945 */ /* 0x000fe20003800200 */
[----:B------:R-:W-:-:S10]  /*00b0*/  IMAD.MOV.U32 R0, RZ, RZ, RZ ;  /* 0x000000ffff007224 */ /* 0x000fd400078e00ff */
[----:B------:R-:W-:Y:S05]  /*00c0*/  @!P0 BRA `(.L_x_4) ;  /* 0x0000000400808947 */ /* 0x000fea0003800000 */
[C---:B------:R-:W-:Y:S01]  /*00d0*/  ISETP.GE.U32.AND P1, PT, R2.reuse, 0xf, PT ;  /* 0x0000000f0200780c */ /* 0x040fe20003f26070 */
[----:B------:R-:W-:Y:S01]  /*00e0*/  VIADD R6, R2, 0x1 ;  /* 0x0000000102067836 */ /* 0x000fe20000000000 */
[----:B------:R-:W-:Y:S01]  /*00f0*/  BSSY.RECONVERGENT B1, `(.L_x_5) ;  /* 0x000002c000017945 */ /* 0x000fe20003800200 */
[----:B------:R-:W-:Y:S02]  /*0100*/  IMAD.MOV.U32 R3, RZ, RZ, RZ ;  /* 0x000000ffff037224 */ /* 0x000fe400078e00ff */
[----:B------:R-:W-:Y:S01]  /*0110*/  IMAD.MOV.U32 R0, RZ, RZ, RZ ;  /* 0x000000ffff007224 */ /* 0x000fe200078e00ff */
[----:B------:R-:W-:-:S04]  /*0120*/  LOP3.LUT R24, R6, 0xf, RZ, 0xc0, !PT ;  /* 0x0000000f06187812 */ /* 0x000fc800078ec0ff */
[----:B------:R-:W-:-:S03]  /*0130*/  ISETP.NE.AND P0, PT, R24, RZ, PT ;  /* 0x000000ff1800720c */ /* 0x000fc60003f05270 */
[----:B------:R-:W-:Y:S10]  /*0140*/  @!P1 BRA `(.L_x_6) ;  /* 0x0000000000989947 */ /* 0x000ff40003800000 */
[----:B------:R-:W1:Y:S01]  /*0150*/  LDCU.64 UR4, c[0x0][0x380] ;  /* 0x00007000ff0477ac */ /* 0x000e620008000a00 */
[----:B------:R-:W-:Y:S01]  /*0160*/  LOP3.LUT R3, R6, 0x7ffffff0, RZ, 0xc0, !PT ;  /* 0x7ffffff006037812 */ /* 0x000fe200078ec0ff */
[----:B------:R-:W-:-:S04]  /*0170*/  IMAD.MOV.U32 R0, RZ, RZ, RZ ;  /* 0x000000ffff007224 */ /* 0x000fc800078e00ff */
[----:B------:R-:W-:Y:S01]  /*0180*/  IMAD.MOV R7, RZ, RZ, -R3 ;  /* 0x000000ffff077224 */ /* 0x000fe200078e0a03 */
[----:B-1----:R-:W-:-:S04]  /*0190*/  UIADD3 UR4, UP0, UPT, UR4, 0x20, URZ ;  /* 0x0000002004047890 */ /* 0x002fc8000ff1e0ff */
[----:B------:R-:W-:Y:S02]  /*01a0*/  UIADD3.X UR5, UPT, UPT, URZ, UR5, URZ, UP0, !UPT ;  /* 0x00000005ff057290 */ /* 0x000fe400087fe4ff */
[----:B------:R-:W-:-:S04]  /*01b0*/  IMAD.U32 R13, RZ, RZ, UR4 ;  /* 0x00000004ff0d7e24 */ /* 0x000fc8000f8e00ff */
[----:B------:R-:W-:-:S07]  /*01c0*/  IMAD.U32 R5, RZ, RZ, UR5 ;  /* 0x00000005ff057e24 */ /* 0x000fce000f8e00ff */
.L_x_7:
[----:B------:R-:W-:-:S05]  /*01d0*/  IMAD.MOV.U32 R4, RZ, RZ, R13 ;  /* 0x000000ffff047224 */ /* 0x000fca00078e000d */
[----:B0-----:R-:W2:Y:S04]  /*01e0*/  LDG.E R13, desc[UR6][R4.64+-0x20] ;  /* 0xffffe006040d7981 */ /* 0x001ea8000c1e1900 */
[----:B------:R-:W2:Y:S04]  /*01f0*/  LDG.E R12, desc[UR6][R4.64+-0x1c] ;  /* 0xffffe406040c7981 */ /* 0x000ea8000c1e1900 */
[----:B------:R-:W3:Y:S04]  /*0200*/  LDG.E R15, desc[UR6][R4.64+-0x18] ;  /* 0xffffe806040f7981 */ /* 0x000ee8000c1e1900 */
[----:B------:R-:W3:Y:S04]  /*0210*/  LDG.E R14, desc[UR6][R4.64+-0x14] ;  /* 0xffffec06040e7981 */ /* 0x000ee8000c1e1900 */
[----:B------:R-:W4:Y:S04]  /*0220*/  LDG.E R17, desc[UR6][R4.64+-0x10] ;  /* 0xfffff00604117981 */ /* 0x000f28000c1e1900 */
[----:B------:R-:W4:Y:S04]  /*0230*/  LDG.E R16, desc[UR6][R4.64+-0xc] ;  /* 0xfffff40604107981 */ /* 0x000f28000c1e1900 */
[----:B------:R-:W5:Y:S04]  /*0240*/  LDG.E R19, desc[UR6][R4.64+-0x8] ;  /* 0xfffff80604137981 */ /* 0x000f68000c1e1900 */
        /* <DEDUP_REMOVED lines=8> */
[----:B------:R0:W5:Y:S01]  /*02d0*/  LDG.E R8, desc[UR6][R4.64+0x1c] ;  /* 0x00001c0604087981 */ /* 0x000162000c1e1900 */
[----:B------:R-:W-:-:S05]  /*02e0*/  VIADD R7, R7, 0x10 ;  /* 0x0000001007077836 */ /* 0x000fca0000000000 */
[----:B------:R-:W-:Y:S02]  /*02f0*/  ISETP.NE.AND P1, PT, R7, RZ, PT ;  /* 0x000000ff0700720c */ /* 0x000fe40003f25270 */
[----:B--2---:R-:W-:Y:S02]  /*0300*/  IADD3 R12, PT, PT, R12, R13, R0 ;  /* 0x0000000d0c0c7210 */ /* 0x004fe40007ffe000 */
[----:B------:R-:W-:-:S05]  /*0310*/  IADD3 R13, P2, PT, R4, 0x40, RZ ;  /* 0x00000040040d7810 */ /* 0x000fca0007f5e0ff */
[----:B0-----:R-:W-:Y:S01]  /*0320*/  IMAD.X R5, RZ, RZ, R5, P2 ;  /* 0x000000ffff057224 */ /* 0x001fe200010e0605 */
[----:B---3--:R-:W-:-:S04]  /*0330*/  IADD3 R12, PT, PT, R14, R15, R12 ;  /* 0x0000000f0e0c7210 */ /* 0x008fc80007ffe00c */
[----:B----4-:R-:W-:-:S04]  /*0340*/  IADD3 R12, PT, PT, R16, R17, R12 ;  /* 0x00000011100c7210 */ /* 0x010fc80007ffe00c */
[----:B-----5:R-:W-:-:S04]  /*0350*/  IADD3 R12, PT, PT, R18, R19, R12 ;  /* 0x00000013120c7210 */ /* 0x020fc80007ffe00c */
[----:B------:R-:W-:-:S04]  /*0360*/  IADD3 R12, PT, PT, R20, R21, R12 ;  /* 0x00000015140c7210 */ /* 0x000fc80007ffe00c */
[----:B------:R-:W-:-:S04]  /*0370*/  IADD3 R12, PT, PT, R22, R23, R12 ;  /* 0x00000017160c7210 */ /* 0x000fc80007ffe00c */
[----:B------:R-:W-:-:S04]  /*0380*/  IADD3 R10, PT, PT, R10, R11, R12 ;  /* 0x0000000b0a0a7210 */ /* 0x000fc80007ffe00c */
[----:B------:R-:W-:Y:S01]  /*0390*/  IADD3 R0, PT, PT, R8, R9, R10 ;  /* 0x0000000908007210 */ /* 0x000fe20007ffe00a */
[----:B------:R-:W-:Y:S06]  /*03a0*/  @P1 BRA `(.L_x_7) ;  /* 0xfffffffc00881947 */ /* 0x000fec000383ffff */
.L_x_6:
[----:B0-----:R-:W-:Y:S05]  /*03b0*/  BSYNC.RECONVERGENT B1 ;  /* 0x0000000000017941 */ /* 0x001fea0003800200 */
.L_x_5:
[----:B------:R-:W-:Y:S05]  /*03c0*/  @!P0 BRA `(.L_x_4) ;  /* 0x0000000000c08947 */ /* 0x000fea0003800000 */
[----:B------:R-:W-:Y:S01]  /*03d0*/  ISETP.GE.U32.AND P0, PT, R24, 0x8, PT ;  /* 0x000000081800780c */ /* 0x000fe20003f06070 */
[----:B------:R-:W-:Y:S01]  /*03e0*/  BSSY.RECONVERGENT B1, `(.L_x_8) ;  /* 0x0000013000017945 */ /* 0x000fe20003800200 */
[----:B------:R-:W-:-:S04]  /*03f0*/  LOP3.LUT R15, R6, 0x7, RZ, 0xc0, !PT ;  /* 0x00000007060f7812 */ /* 0x000fc800078ec0ff */
[----:B------:R-:W-:-:S07]  /*0400*/  ISETP.NE.AND P1, PT, R15, RZ, PT ;  /* 0x000000ff0f00720c */ /* 0x000fce0003f25270 */
[----:B------:R-:W-:Y:S06]  /*0410*/  @!P0 BRA `(.L_x_9) ;  /* 0x00000000003c8947 */ /* 0x000fec0003800000 */
[----:B------:R-:W0:Y:S02]  /*0420*/  LDC.64 R4, c[0x0][0x380] ;  /* 0x0000e000ff047b82 */ /* 0x000e240000000a00 */
[----:B0-----:R-:W-:-:S05]  /*0430*/  IMAD.WIDE.U32 R4, R3, 0x4, R4 ;  /* 0x0000000403047825 */ /* 0x001fca00078e0004 */
[----:B------:R-:W2:Y:S04]  /*0440*/  LDG.E R7, desc[UR6][R4.64] ;  /* 0x0000000604077981 */ /* 0x000ea8000c1e1900 */
[----:B------:R-:W2:Y:S04]  /*0450*/  LDG.E R8, desc[UR6][R4.64+0x4] ;  /* 0x0000040604087981 */ /* 0x000ea8000c1e1900 */
[----:B------:R-:W3:Y:S04]  /*0460*/  LDG.E R10, desc[UR6][R4.64+0x8] ;  /* 0x00000806040a7981 */ /* 0x000ee8000c1e1900 */
[----:B------:R-:W3:Y:S04]  /*0470*/  LDG.E R9, desc[UR6][R4.64+0xc] ;  /* 0x00000c0604097981 */ /* 0x000ee8000c1e1900 */
[----:B------:R-:W4:Y:S04]  /*0480*/  LDG.E R12, desc[UR6][R4.64+0x10] ;  /* 0x00001006040c7981 */ /* 0x000f28000c1e1900 */
[----:B------:R-:W4:Y:S04]  /*0490*/  LDG.E R11, desc[UR6][R4.64+0x14] ;  /* 0x00001406040b7981 */ /* 0x000f28000c1e1900 */
[----:B------:R-:W5:Y:S04]  /*04a0*/  LDG.E R14, desc[UR6][R4.64+0x18] ;  /* 0x00001806040e7981 */ /* 0x000f68000c1e1900 */
[----:B------:R-:W5:Y:S01]  /*04b0*/  LDG.E R13, desc[UR6][R4.64+0x1c] ;  /* 0x00001c06040d7981 */ /* 0x000f62000c1e1900 */
[----:B------:R-:W-:Y:S01]  /*04c0*/  VIADD R3, R3, 0x8 ;  /* 0x0000000803037836 */ /* 0x000fe20000000000 */
[----:B--2---:R-:W-:-:S04]  /*04d0*/  IADD3 R7, PT, PT, R8, R7, R0 ;  /* 0x0000000708077210 */ /* 0x004fc80007ffe000 */
[----:B---3--:R-:W-:-:S04]  /*04e0*/  IADD3 R7, PT, PT, R9, R10, R7 ;  /* 0x0000000a09077210 */ /* 0x008fc80007ffe007 */
[----:B----4-:R-:W-:-:S04]  /*04f0*/  IADD3 R7, PT, PT, R11, R12, R7 ;  /* 0x0000000c0b077210 */ /* 0x010fc80007ffe007 */
[----:B-----5:R-:W-:-:S07]  /*0500*/  IADD3 R0, PT, PT, R13, R14, R7 ;  /* 0x0000000e0d007210 */ /* 0x020fce0007ffe007 */
.L_x_9:
[----:B------:R-:W-:Y:S05]  /*0510*/  BSYNC.RECONVERGENT B1 ;  /* 0x0000000000017941 */ /* 0x000fea0003800200 */
.L_x_8:
        /* <DEDUP_REMOVED lines=11> */
[----:B------:R-:W3:Y:S01]  /*05d0*/  LDG.E R10, desc[UR6][R4.64+0xc] ;  /* 0x00000c06040a7981 */ /* 0x000ee2000c1e1900 */
[----:B------:R-:W-:Y:S01]  /*05e0*/  VIADD R3, R3, 0x4 ;  /* 0x0000000403037836 */ /* 0x000fe20000000000 */
[----:B--2---:R-:W-:-:S04]  /*05f0*/  IADD3 R0, PT, PT, R8, R7, R0 ;  /* 0x0000000708007210 */ /* 0x004fc80007ffe000 */
[----:B---3--:R-:W-:-:S07]  /*0600*/  IADD3 R0, PT, PT, R10, R9, R0 ;  /* 0x000000090a007210 */ /* 0x008fce0007ffe000 */
.L_x_11:
[----:B------:R-:W-:Y:S05]  /*0610*/  BSYNC.RECONVERGENT B1 ;  /* 0x0000000000017941 */ /* 0x000fea0003800200 */
.L_x_10:
[----:B------:R-:W-:Y:S05]  /*0620*/  @!P1 BRA `(.L_x_4) ;  /* 0x0000000000289947 */ /* 0x000fea0003800000 */
[----:B------:R-:W0:Y:S01]  /*0630*/  LDC.64 R4, c[0x0][0x380] ;  /* 0x0000e000ff047b82 */ /* 0x000e220000000a00 */
[----:B------:R-:W-:Y:S02]  /*0640*/  IMAD.MOV R6, RZ, RZ, -R6 ;  /* 0x000000ffff067224 */ /* 0x000fe400078e0a06 */
[----:B0-----:R-:W-:-:S07]  /*0650*/  IMAD.WIDE.U32 R4, R3, 0x4, R4 ;  /* 0x0000000403047825 */ /* 0x001fce00078e0004 */
.L_x_12:
[----:B------:R0:W2:Y:S01]  /*0660*/  LDG.E R3, desc[UR6][R4.64] ;  /* 0x0000000604037981 */ /* 0x0000a2000c1e1900 */
[----:B------:R-:W-:-:S05]  /*0670*/  VIADD R6, R6, 0x1 ;  /* 0x0000000106067836 */ /* 0x000fca0000000000 */
[----:B------:R-:W-:Y:S02]  /*0680*/  ISETP.NE.AND P0, PT, R6, RZ, PT ;  /* 0x000000ff0600720c */ /* 0x000fe40003f05270 */
[----:B0-----:R-:W-:-:S05]  /*0690*/  IADD3 R4, P1, PT, R4, 0x4, RZ ;  /* 0x0000000404047810 */ /* 0x001fca0007f3e0ff */
[----:B------:R-:W-:Y:S02]  /*06a0*/  IMAD.X R5, RZ, RZ, R5, P1 ;  /* 0x000000ffff057224 */ /* 0x000fe400008e0605 */
[----:B--2---:R-:W-:-:S04]  /*06b0*/  IMAD.IADD R0, R3, 0x1, R0 ;  /* 0x0000000103007824 */ /* 0x004fc800078e0200 */
[----:B------:R-:W-:Y:S05]  /*06c0*/  @P0 BRA `(.L_x_12) ;  /* 0xfffffffc00e40947 */ /* 0x000fea000383ffff */
.L_x_4:
[----:B0-----:R-:W-:Y:S05]  /*06d0*/  BSYNC.RECONVERGENT B0 ;  /* 0x0000000000007941 */ /* 0x001fea0003800200 */
.L_x_3:
[----:B------:R-:W0:Y:S02]  /*06e0*/  LDC.64 R4, c[0x0][0x388] ;  /* 0x0000e200ff047b82 */ /* 0x000e240000000a00 */
[----:B0-----:R-:W-:-:S05]  /*06f0*/  IMAD.WIDE R2, R2, 0x4, R4 ;  /* 0x0000000402027825 */ /* 0x001fca00078e0204 */
[----:B------:R-:W-:Y:S01]  /*0700*/  STG.E desc[UR6][R2.64], R0 ;  /* 0x0000000002007986 */ /* 0x000fe2000c101906 */
[----:B------:R-:W-:Y:S05]  /*0710*/  EXIT ;  /* 0x000000000000794d */ /* 0x000fea0003800000 */
.L_x_13:
        /* <DEDUP_REMOVED lines=14> */
.L_x_15:


//--------------------- .nv.shared._Z19recursivePrefixScanPiS_i --------------------------
	.section	.nv.shared._Z19recursivePrefixScanPiS_i,"aw",@nobits
	.sectionflags	@""
	.align	16
	.zero		1024


//--------------------- .nv.shared.reserved.0     --------------------------
	.section	.nv.shared.reserved.0,"aw",@nobits
	.weak		__nv_reservedSMEM_offset_0_alias
	.size		__nv_reservedSMEM_offset_0_alias, 0, 64
	.other		__nv_reservedSMEM_offset_0_alias,@"STO_CUDA_RESERVED_SHARED STV_DEFAULT"
__nv_reservedSMEM_offset_0_alias:
	.zero		0
	.zero		64


//--------------------- .nv.shared._Z15naivePrefixScanPiS_i --------------------------
	.section	.nv.shared._Z15naivePrefixScanPiS_i,"aw",@nobits
	.sectionflags	@""
	.align	16
	.zero		1024


//--------------------- .nv.constant0._Z19recursivePrefixScanPiS_i --------------------------
	.section	.nv.constant0._Z19recursivePrefixScanPiS_i,"a",@progbits
	.sectionflags	@""
	.align	4
.nv.constant0._Z19recursivePrefixScanPiS_i:
	.zero		916


//--------------------- .nv.constant0._Z15naivePrefixScanPiS_i --------------------------
	.section	.nv.constant0._Z15naivePrefixScanPiS_i,"a",@progbits
	.sectionflags	@""
	.align	4
.nv.constant0._Z15naivePrefixScanPiS_i:
	.zero		916


//--------------------- SYMBOLS --------------------------

	.type		.nv.reservedSmem.offset0,@object
	.size		.nv.reservedSmem.offset0,0x4
	.type		.nv.reservedSmem.cap,@object
	.size		.nv.reservedSmem.cap,0x4
